	.headerflags	@"EF_CUDA_TEXMODE_UNIFIED EF_CUDA_64BIT_ADDRESS EF_CUDA_ACCELERATORS EF_CUDA_SM90 EF_CUDA_VIRTUAL_SM(EF_CUDA_SM90)"
	.elftype	@"ET_EXEC"


//--------------------- .nv.info                  --------------------------
	.section	.nv.info,"",@"SHT_CUDA_INFO"
	.align	4


	//----- nvinfo : EIATTR_REGCOUNT
	.align		4
        /*0000*/ 	.byte	0x04, 0x2f
        /*0002*/ 	.short	(.L_1 - .L_0)
	.align		4
.L_0:
        /*0004*/ 	.word	index@(triton_poi_fused_convolution_14)
        /*0008*/ 	.word	0x00000012


	//----- nvinfo : EIATTR_MIN_STACK_SIZE
	.align		4
.L_1:
        /*000c*/ 	.byte	0x04, 0x12
        /*000e*/ 	.short	(.L_3 - .L_2)
	.align		4
.L_2:
        /*0010*/ 	.word	index@(triton_poi_fused_convolution_14)
        /*0014*/ 	.word	0x00000000


	//----- nvinfo : EIATTR_FRAME_SIZE
	.align		4
.L_3:
        /*0018*/ 	.byte	0x04, 0x11
        /*001a*/ 	.short	(.L_5 - .L_4)
	.align		4
.L_4:
        /*001c*/ 	.word	index@(triton_poi_fused_convolution_14)
        /*0020*/ 	.word	0x00000000


	//----- nvinfo : EIATTR_MIN_STACK_SIZE
	.align		4
.L_5:
        /*0024*/ 	.byte	0x04, 0x12
        /*0026*/ 	.short	(.L_7 - .L_6)
	.align		4
.L_6:
        /*0028*/ 	.word	index@(triton_poi_fused_convolution_14)
        /*002c*/ 	.word	0x00000000
.L_7:


//--------------------- .nv.info.triton_poi_fused_convolution_14 --------------------------
	.section	.nv.info.triton_poi_fused_convolution_14,"",@"SHT_CUDA_INFO"
	.sectionflags	@""
	.align	4


	//----- nvinfo : EIATTR_CUDA_API_VERSION
	.align		4
        /*0000*/ 	.byte	0x04, 0x37
        /*0002*/ 	.short	(.L_9 - .L_8)
.L_8:
        /*0004*/ 	.word	0x0000007c


	//----- nvinfo : EIATTR_KPARAM_INFO
	.align		4
.L_9:
        /*0008*/ 	.byte	0x04, 0x17
        /*000a*/ 	.short	(.L_11 - .L_10)
.L_10:
        /*000c*/ 	.word	0x00000000
        /*0010*/ 	.short	0x0002
        /*0012*/ 	.short	0x0010
        /*0014*/ 	.byte	0x00, 0xf0, 0x11, 0x00


	//----- nvinfo : EIATTR_KPARAM_INFO
	.align		4
.L_11:
        /*0018*/ 	.byte	0x04, 0x17
        /*001a*/ 	.short	(.L_13 - .L_12)
.L_12:
        /*001c*/ 	.word	0x00000000
        /*0020*/ 	.short	0x0001
        /*0022*/ 	.short	0x0008
        /*0024*/ 	.byte	0x00, 0xf4, 0x21, 0x00


	//----- nvinfo : EIATTR_KPARAM_INFO
	.align		4
.L_13:
        /*0028*/ 	.byte	0x04, 0x17
        /*002a*/ 	.short	(.L_15 - .L_14)
.L_14:
        /*002c*/ 	.word	0x00000000
        /*0030*/ 	.short	0x0000
        /*0032*/ 	.short	0x0000
        /*0034*/ 	.byte	0x00, 0xf4, 0x21, 0x00


	//----- nvinfo : EIATTR_SPARSE_MMA_MASK
	.align		4
.L_15:
        /*0038*/ 	.byte	0x03, 0x50
        /*003a*/ 	.short	0x0000


	//----- nvinfo : EIATTR_MAXREG_COUNT
	.align		4
        /*003c*/ 	.byte	0x03, 0x1b
        /*003e*/ 	.short	0x00ff


	//----- nvinfo : EIATTR_EXIT_INSTR_OFFSETS
	.align		4
        /*0040*/ 	.byte	0x04, 0x1c
        /*0042*/ 	.short	(.L_17 - .L_16)


	//   ....[0]....
.L_16:
        /*0044*/ 	.word	0x000001d0


	//----- nvinfo : EIATTR_REQNTID
	.align		4
.L_17:
        /*0048*/ 	.byte	0x04, 0x10
        /*004a*/ 	.short	(.L_19 - .L_18)
.L_18:
        /*004c*/ 	.word	0x00000080
        /*0050*/ 	.word	0x00000001
        /*0054*/ 	.word	0x00000001


	//----- nvinfo : EIATTR_CBANK_PARAM_SIZE
	.align		4
.L_19:
        /*0058*/ 	.byte	0x03, 0x19
        /*005a*/ 	.short	0x0014


	//----- nvinfo : EIATTR_PARAM_CBANK
	.align		4
        /*005c*/ 	.byte	0x04, 0x0a
        /*005e*/ 	.short	(.L_21 - .L_20)
	.align		4
.L_20:
        /*0060*/ 	.word	index@(.nv.constant0.triton_poi_fused_convolution_14)
        /*0064*/ 	.short	0x0210
        /*0066*/ 	.short	0x0014


	//----- nvinfo : EIATTR_SW_WAR
	.align		4
.L_21:
        /*0068*/ 	.byte	0x04, 0x36
        /*006a*/ 	.short	(.L_23 - .L_22)
.L_22:
        /*006c*/ 	.word	0x00000008
.L_23:


//--------------------- .nv.callgraph             --------------------------
	.section	.nv.callgraph,"",@"SHT_CUDA_CALLGRAPH"
	.align	4
	.sectionentsize	8
	.align		4
        /*0000*/ 	.word	0x00000000
	.align		4
        /*0004*/ 	.word	0xffffffff
	.align		4
        /*0008*/ 	.word	0x00000000
	.align		4
        /*000c*/ 	.word	0xfffffffe
	.align		4
        /*0010*/ 	.word	0x00000000
	.align		4
        /*0014*/ 	.word	0xfffffffd
	.align		4
        /*0018*/ 	.word	0x00000000
	.align		4
        /*001c*/ 	.word	0xfffffffc


//--------------------- .text.triton_poi_fused_convolution_14 --------------------------
	.section	.text.triton_poi_fused_convolution_14,"ax",@progbits
	.align	128
        .global         triton_poi_fused_convolution_14
        .type           triton_poi_fused_convolution_14,@function
        .size           triton_poi_fused_convolution_14,(.L_x_1 - triton_poi_fused_convolution_14)
        .other          triton_poi_fused_convolution_14,@"STO_CUDA_ENTRY STV_DEFAULT"
triton_poi_fused_convolution_14:
.text.triton_poi_fused_convolution_14:
[----:B------:R-:W-:Y:S01]  /*0000*/  LDC R1, c[0x0][0x28] ;  /* 0x00000a00ff017b82 */ /* 0x000fe20000000800 */
[----:B------:R-:W1:Y:S07]  /*0010*/  S2R R0, SR_TID.X ;  /* 0x0000000000007919 */ /* 0x000e6e0000002100 */
[----:B------:R-:W2:Y:S01]  /*0020*/  LDC.64 R4, c[0x0][0x218] ;  /* 0x00008600ff047b82 */ /* 0x000ea20000000a00 */
[----:B------:R-:W-:Y:S01]  /*0030*/  ULDC.64 UR4, c[0x0][0x208] ;  /* 0x0000820000047ab9 */ /* 0x000fe20000000a00 */
[----:B------:R-:W3:Y:S06]  /*0040*/  S2R R7, SR_CTAID.X ;  /* 0x0000000000077919 */ /* 0x000eec0000002500 */
[----:B------:R-:W4:Y:S01]  /*0050*/  LDC.64 R2, c[0x0][0x210] ;  /* 0x00008400ff027b82 */ /* 0x000f220000000a00 */
[----:B-1----:R-:W-:-:S04]  /*0060*/  SHF.L.U32 R0, R0, 0x2, RZ ;  /* 0x0000000200007819 */ /* 0x002fc800000006ff */
[----:B------:R-:W-:Y:S02]  /*0070*/  LOP3.LUT R0, R0, 0x1fc, RZ, 0xc0, !PT ;  /* 0x000001fc00007812 */ /* 0x000fe400078ec0ff */
[----:B---3--:R-:W-:Y:S02]  /*0080*/  SHF.R.S32.HI R6, RZ, 0x15, R7 ;  /* 0x00000015ff067819 */ /* 0x008fe40000011407 */
[----:B------:R-:W-:Y:S02]  /*0090*/  LEA R7, R7, R0, 0xa ;  /* 0x0000000007077211 */ /* 0x000fe400078e50ff */
[----:B------:R-:W-:-:S03]  /*00a0*/  SGXT R0, R6, 0x1 ;  /* 0x000000010600781a */ /* 0x000fc60000000200 */
[----:B----4-:R-:W-:Y:S01]  /*00b0*/  IMAD.WIDE R2, R7, 0x4, R2 ;  /* 0x0000000407027825 */ /* 0x010fe200078e0202 */
[----:B------:R-:W-:-:S04]  /*00c0*/  LEA.HI R0, R0, R7, RZ, 0x8 ;  /* 0x0000000700007211 */ /* 0x000fc800078f40ff */
[----:B------:R-:W-:Y:S01]  /*00d0*/  LOP3.LUT R0, R0, 0xffffff00, RZ, 0xc0, !PT ;  /* 0xffffff0000007812 */ /* 0x000fe200078ec0ff */
[----:B------:R-:W3:Y:S03]  /*00e0*/  LDG.E.128 R12, desc[UR4][R2.64+0x800] ;  /* 0x00080004020c7981 */ /* 0x000ee6000c1e1d00 */
[----:B------:R-:W-:-:S05]  /*00f0*/  IADD3 R9, R7, -R0, RZ ;  /* 0x8000000007097210 */ /* 0x000fca0007ffe0ff */
[----:B--2---:R-:W-:Y:S02]  /*0100*/  IMAD.WIDE R4, R9, 0x4, R4 ;  /* 0x0000000409047825 */ /* 0x004fe400078e0204 */
[----:B------:R-:W2:Y:S04]  /*0110*/  LDG.E.128 R8, desc[UR4][R2.64] ;  /* 0x0000000402087981 */ /* 0x000ea8000c1e1d00 */
[----:B------:R-:W2:Y:S02]  /*0120*/  LDG.E.EL.128 R4, desc[UR4][R4.64] ;  /* 0x0000000404047981 */ /* 0x000ea4000c2e1d00 */
[--C-:B--2---:R-:W-:Y:S01]  /*0130*/  FADD R8, R8, R4.reuse ;  /* 0x0000000408087221 */ /* 0x104fe20000000000 */
[----:B---3--:R-:W-:Y:S01]  /*0140*/  FADD R12, R12, R4 ;  /* 0x000000040c0c7221 */ /* 0x008fe20000000000 */
[--C-:B------:R-:W-:Y:S01]  /*0150*/  FADD R9, R9, R5.reuse ;  /* 0x0000000509097221 */ /* 0x100fe20000000000 */
[----:B------:R-:W-:Y:S01]  /*0160*/  FADD R13, R13, R5 ;  /* 0x000000050d0d7221 */ /* 0x000fe20000000000 */
[--C-:B------:R-:W-:Y:S01]  /*0170*/  FADD R10, R10, R6.reuse ;  /* 0x000000060a0a7221 */ /* 0x100fe20000000000 */
[----:B------:R-:W-:Y:S01]  /*0180*/  FADD R14, R14, R6 ;  /* 0x000000060e0e7221 */ /* 0x000fe20000000000 */
[--C-:B------:R-:W-:Y:S01]  /*0190*/  FADD R11, R11, R7.reuse ;  /* 0x000000070b0b7221 */ /* 0x100fe20000000000 */
[----:B------:R-:W-:-:S04]  /*01a0*/  FADD R15, R15, R7 ;  /* 0x000000070f0f7221 */ /* 0x000fc80000000000 */
[----:B------:R-:W-:Y:S04]  /*01b0*/  STG.E.128 desc[UR4][R2.64], R8 ;  /* 0x0000000802007986 */ /* 0x000fe8000c101d04 */
[----:B------:R-:W-:Y:S01]  /*01c0*/  STG.E.128 desc[UR4][R2.64+0x800], R12 ;  /* 0x0008000c02007986 */ /* 0x000fe2000c101d04 */
[----:B------:R-:W-:Y:S05]  /*01d0*/  EXIT ;  /* 0x000000000000794d */ /* 0x000fea0003800000 */
.L_x_0:
[----:B------:R-:W-:-:S00]  /*01e0*/  BRA `(.L_x_0) ;  /* 0xfffffffc00fc7947 */ /* 0x000fc0000383ffff */
[----:B------:R-:W-:-:S00]  /*01f0*/  NOP ;  /* 0x0000000000007918 */ /* 0x000fc00000000000 */
        /* <DEDUP_REMOVED lines=8> */
.L_x_1:


//--------------------- .nv.constant0.triton_poi_fused_convolution_14 --------------------------
	.section	.nv.constant0.triton_poi_fused_convolution_14,"a",@progbits
	.sectionflags	@""
	.align	4
.nv.constant0.triton_poi_fused_convolution_14:
	.zero		548
